//
// Generated by NVIDIA NVVM Compiler
//
// Compiler Build ID: CL-36424714
// Cuda compilation tools, release 13.0, V13.0.88
// Based on NVVM 20.0.0
//

.version 9.0
.target sm_100
.address_size 64

	// .globl	_Z14matrixMultiplyPfS_S_

.visible .entry _Z14matrixMultiplyPfS_S_(
	.param .u64 .ptr .align 1 _Z14matrixMultiplyPfS_S__param_0,
	.param .u64 .ptr .align 1 _Z14matrixMultiplyPfS_S__param_1,
	.param .u64 .ptr .align 1 _Z14matrixMultiplyPfS_S__param_2
)
{
	.reg .pred 	%p<5>;
	.reg .b32 	%r<18>;
	.reg .b32 	%f<52>;
	.reg .b64 	%rd<18>;

	ld.param.u64 	%rd5, [_Z14matrixMultiplyPfS_S__param_0];
	ld.param.u64 	%rd6, [_Z14matrixMultiplyPfS_S__param_1];
	ld.param.u64 	%rd7, [_Z14matrixMultiplyPfS_S__param_2];
	mov.u32 	%r8, %ctaid.y;
	mov.u32 	%r9, %ntid.y;
	mov.u32 	%r10, %tid.y;
	mad.lo.s32 	%r1, %r8, %r9, %r10;
	mov.u32 	%r11, %ctaid.x;
	mov.u32 	%r12, %ntid.x;
	mov.u32 	%r13, %tid.x;
	mad.lo.s32 	%r2, %r11, %r12, %r13;
	setp.gt.u32 	%p1, %r1, 1023;
	setp.gt.s32 	%p2, %r2, 1023;
	or.pred  	%p3, %p1, %p2;
	@%p3 bra 	$L__BB0_4;
	shl.b32 	%r3, %r1, 10;
	mul.wide.u32 	%rd8, %r3, 4;
	cvta.to.global.u64 	%rd9, %rd5;
	add.s64 	%rd10, %rd8, %rd9;
	add.s64 	%rd17, %rd10, 32;
	cvta.to.global.u64 	%rd11, %rd6;
	add.s64 	%rd2, %rd11, 32768;
	mov.f32 	%f51, 0f00000000;
	mov.b32 	%r17, 0;
	mov.u32 	%r16, %r2;
$L__BB0_2:
	mul.wide.s32 	%rd12, %r16, 4;
	add.s64 	%rd13, %rd2, %rd12;
	ld.global.f32 	%f4, [%rd17+-32];
	ld.global.f32 	%f5, [%rd13+-32768];
	fma.rn.f32 	%f6, %f4, %f5, %f51;
	ld.global.f32 	%f7, [%rd17+-28];
	ld.global.f32 	%f8, [%rd13+-28672];
	fma.rn.f32 	%f9, %f7, %f8, %f6;
	ld.global.f32 	%f10, [%rd17+-24];
	ld.global.f32 	%f11, [%rd13+-24576];
	fma.rn.f32 	%f12, %f10, %f11, %f9;
	ld.global.f32 	%f13, [%rd17+-20];
	ld.global.f32 	%f14, [%rd13+-20480];
	fma.rn.f32 	%f15, %f13, %f14, %f12;
	ld.global.f32 	%f16, [%rd17+-16];
	ld.global.f32 	%f17, [%rd13+-16384];
	fma.rn.f32 	%f18, %f16, %f17, %f15;
	ld.global.f32 	%f19, [%rd17+-12];
	ld.global.f32 	%f20, [%rd13+-12288];
	fma.rn.f32 	%f21, %f19, %f20, %f18;
	ld.global.f32 	%f22, [%rd17+-8];
	ld.global.f32 	%f23, [%rd13+-8192];
	fma.rn.f32 	%f24, %f22, %f23, %f21;
	ld.global.f32 	%f25, [%rd17+-4];
	ld.global.f32 	%f26, [%rd13+-4096];
	fma.rn.f32 	%f27, %f25, %f26, %f24;
	ld.global.f32 	%f28, [%rd17];
	ld.global.f32 	%f29, [%rd13];
	fma.rn.f32 	%f30, %f28, %f29, %f27;
	ld.global.f32 	%f31, [%rd17+4];
	ld.global.f32 	%f32, [%rd13+4096];
	fma.rn.f32 	%f33, %f31, %f32, %f30;
	ld.global.f32 	%f34, [%rd17+8];
	ld.global.f32 	%f35, [%rd13+8192];
	fma.rn.f32 	%f36, %f34, %f35, %f33;
	ld.global.f32 	%f37, [%rd17+12];
	ld.global.f32 	%f38, [%rd13+12288];
	fma.rn.f32 	%f39, %f37, %f38, %f36;
	ld.global.f32 	%f40, [%rd17+16];
	ld.global.f32 	%f41, [%rd13+16384];
	fma.rn.f32 	%f42, %f40, %f41, %f39;
	ld.global.f32 	%f43, [%rd17+20];
	ld.global.f32 	%f44, [%rd13+20480];
	fma.rn.f32 	%f45, %f43, %f44, %f42;
	ld.global.f32 	%f46, [%rd17+24];
	ld.global.f32 	%f47, [%rd13+24576];
	fma.rn.f32 	%f48, %f46, %f47, %f45;
	ld.global.f32 	%f49, [%rd17+28];
	ld.global.f32 	%f50, [%rd13+28672];
	fma.rn.f32 	%f51, %f49, %f50, %f48;
	add.s32 	%r17, %r17, 16;
	add.s64 	%rd17, %rd17, 64;
	add.s32 	%r16, %r16, 16384;
	setp.ne.s32 	%p4, %r17, 1024;
	@%p4 bra 	$L__BB0_2;
	add.s32 	%r15, %r3, %r2;
	cvta.to.global.u64 	%rd14, %rd7;
	mul.wide.s32 	%rd15, %r15, 4;
	add.s64 	%rd16, %rd14, %rd15;
	st.global.f32 	[%rd16], %f51;
$L__BB0_4:
	ret;

}


// ===== COMPILED SASS (sm_100) =====

	.target	sm_100

	.elftype	@"ET_EXEC"


//--------------------- .note.nv.tkinfo           --------------------------
	.section	.note.nv.tkinfo,"",@"SHT_NOTE"
	.sectionflags	@"SHF_NOTE_NV_TKINFO"
	.tkinfo
        /*0018*/ 	.word	0x00000002
        /*0030*/ 	.string	""
        /*0030*/ 	.string	"ptxas"
        /*0030*/ 	.string	"Cuda compilation tools, release 13.0, V13.0.88"
        /*0030*/ 	.string	"Build cuda_13.0.r13.0/compiler.36424714_0"
        /*0030*/ 	.string	"-arch sm_100 -m 64 "



//--------------------- .note.nv.cuinfo           --------------------------
	.section	.note.nv.cuinfo,"",@"SHT_NOTE"
	.sectionflags	@"SHF_NOTE_NV_CUINFO"
        /*0018*/ 	.short	0x0002
        /*001a*/ 	.short	0x0064
        /*001c*/ 	.short	0x0082
	.zero		2


//--------------------- .nv.info                  --------------------------
	.section	.nv.info,"",@"SHT_CUDA_INFO"
	.align	4


	//----- nvinfo : EIATTR_REGCOUNT
	.align		4
        /*0000*/ 	.byte	0x04, 0x2f
        /*0002*/ 	.short	(.L_1 - .L_0)
	.align		4
.L_0:
        /*0004*/ 	.word	index@(_Z14matrixMultiplyPfS_S_)
        /*0008*/ 	.word	0x0000001f


	//----- nvinfo : EIATTR_FRAME_SIZE
	.align		4
.L_1:
        /*000c*/ 	.byte	0x04, 0x11
        /*000e*/ 	.short	(.L_3 - .L_2)
	.align		4
.L_2:
        /*0010*/ 	.word	index@(_Z14matrixMultiplyPfS_S_)
        /*0014*/ 	.word	0x00000000


	//----- nvinfo : EIATTR_MIN_STACK_SIZE
	.align		4
.L_3:
        /*0018*/ 	.byte	0x04, 0x12
        /*001a*/ 	.short	(.L_5 - .L_4)
	.align		4
.L_4:
        /*001c*/ 	.word	index@(_Z14matrixMultiplyPfS_S_)
        /*0020*/ 	.word	0x00000000
.L_5:


//--------------------- .nv.compat                --------------------------
	.section	.nv.compat,"",@"SHT_CUDA_COMPAT_INFO"
	.align	4
        /*0000*/ 	.byte	0x02, 0x09, 0x00, 0x00, 0x02, 0x02, 0x01, 0x00, 0x02, 0x05, 0x05, 0x00, 0x03, 0x07, 0x01, 0x01
        /*0010*/ 	.byte	0x02, 0x03, 0x00, 0x00, 0x02, 0x06, 0x01, 0x00, 0x04, 0x0b, 0x08, 0x00, 0x09, 0x00, 0x00, 0x00
        /*0020*/ 	.byte	0x00, 0x00, 0x00, 0x00


//--------------------- .nv.info._Z14matrixMultiplyPfS_S_ --------------------------
	.section	.nv.info._Z14matrixMultiplyPfS_S_,"",@"SHT_CUDA_INFO"
	.sectionflags	@""
	.align	4


	//----- nvinfo : EIATTR_CUDA_API_VERSION
	.align		4
        /*0000*/ 	.byte	0x04, 0x37
        /*0002*/ 	.short	(.L_7 - .L_6)
.L_6:
        /*0004*/ 	.word	0x00000082


	//----- nvinfo : EIATTR_KPARAM_INFO
	.align		4
.L_7:
        /*0008*/ 	.byte	0x04, 0x17
        /*000a*/ 	.short	(.L_9 - .L_8)
.L_8:
        /*000c*/ 	.word	0x00000000
        /*0010*/ 	.short	0x0002
        /*0012*/ 	.short	0x0010
        /*0014*/ 	.byte	0x00, 0xf5, 0x21, 0x00


	//----- nvinfo : EIATTR_KPARAM_INFO
	.align		4
.L_9:
        /*0018*/ 	.byte	0x04, 0x17
        /*001a*/ 	.short	(.L_11 - .L_10)
.L_10:
        /*001c*/ 	.word	0x00000000
        /*0020*/ 	.short	0x0001
        /*0022*/ 	.short	0x0008
        /*0024*/ 	.byte	0x00, 0xf5, 0x21, 0x00


	//----- nvinfo : EIATTR_KPARAM_INFO
	.align		4
.L_11:
        /*0028*/ 	.byte	0x04, 0x17
        /*002a*/ 	.short	(.L_13 - .L_12)
.L_12:
        /*002c*/ 	.word	0x00000000
        /*0030*/ 	.short	0x0000
        /*0032*/ 	.short	0x0000
        /*0034*/ 	.byte	0x00, 0xf5, 0x21, 0x00


	//----- nvinfo : EIATTR_SPARSE_MMA_MASK
	.align		4
.L_13:
        /*0038*/ 	.byte	0x03, 0x50
        /*003a*/ 	.short	0x0000


	//----- nvinfo : EIATTR_MAXREG_COUNT
	.align		4
        /*003c*/ 	.byte	0x03, 0x1b
        /*003e*/ 	.short	0x00ff


	//----- nvinfo : EIATTR_MERCURY_ISA_VERSION
	.align		4
        /*0040*/ 	.byte	0x03, 0x5f
        /*0042*/ 	.short	0x0101


	//----- nvinfo : EIATTR_VRC_CTA_INIT_COUNT
	.align		4
        /*0044*/ 	.byte	0x02, 0x4a
	.zero		1
	.zero		1


	//----- nvinfo : EIATTR_EXIT_INSTR_OFFSETS
	.align		4
        /*0048*/ 	.byte	0x04, 0x1c
        /*004a*/ 	.short	(.L_15 - .L_14)


	//   ....[0]....
.L_14:
        /*004c*/ 	.word	0x000000b0


	//   ....[1]....
        /*0050*/ 	.word	0x00000550


	//----- nvinfo : EIATTR_CBANK_PARAM_SIZE
	.align		4
.L_15:
        /*0054*/ 	.byte	0x03, 0x19
        /*0056*/ 	.short	0x0018


	//----- nvinfo : EIATTR_PARAM_CBANK
	.align		4
        /*0058*/ 	.byte	0x04, 0x0a
        /*005a*/ 	.short	(.L_17 - .L_16)
	.align		4
.L_16:
        /*005c*/ 	.word	index@(.nv.constant0._Z14matrixMultiplyPfS_S_)
        /*0060*/ 	.short	0x0380
        /*0062*/ 	.short	0x0018


	//----- nvinfo : EIATTR_SW_WAR
	.align		4
.L_17:
        /*0064*/ 	.byte	0x04, 0x36
        /*0066*/ 	.short	(.L_19 - .L_18)
.L_18:
        /*0068*/ 	.word	0x00000008
.L_19:


//--------------------- .nv.callgraph             --------------------------
	.section	.nv.callgraph,"",@"SHT_CUDA_CALLGRAPH"
	.align	4
	.sectionentsize	8
	.align		4
        /*0000*/ 	.word	0x00000000
	.align		4
        /*0004*/ 	.word	0xffffffff
	.align		4
        /*0008*/ 	.word	0x00000000
	.align		4
        /*000c*/ 	.word	0xfffffffe
	.align		4
        /*0010*/ 	.word	0x00000000
	.align		4
        /*0014*/ 	.word	0xfffffffd
	.align		4
        /*0018*/ 	.word	0x00000000
	.align		4
        /*001c*/ 	.word	0xfffffffc


//--------------------- .text._Z14matrixMultiplyPfS_S_ --------------------------
	.section	.text._Z14matrixMultiplyPfS_S_,"ax",@progbits
	.align	128
        .global         _Z14matrixMultiplyPfS_S_
        .type           _Z14matrixMultiplyPfS_S_,@function
        .size           _Z14matrixMultiplyPfS_S_,(.L_x_2 - _Z14matrixMultiplyPfS_S_)
        .other          _Z14matrixMultiplyPfS_S_,@"STO_CUDA_ENTRY STV_DEFAULT"
_Z14matrixMultiplyPfS_S_:
.text._Z14matrixMultiplyPfS_S_:
[----:B------:R-:W-:Y:S01]  /*0000*/  LDC R1, c[0x0][0x37c] ;  /* 0x0000df00ff017b82 */ /* 0x000fe20000000800 */
[----:B------:R-:W0:Y:S07]  /*0010*/  S2R R3, SR_TID.X ;  /* 0x0000000000037919 */ /* 0x000e2e0000002100 */
[----:B------:R-:W1:Y:S01]  /*0020*/  LDC R7, c[0x0][0x364] ;  /* 0x0000d900ff077b82 */ /* 0x000e620000000800 */
[----:B------:R-:W1:Y:S07]  /*0030*/  S2R R2, SR_TID.Y ;  /* 0x0000000000027919 */ /* 0x000e6e0000002200 */
[----:B------:R-:W0:Y:S08]  /*0040*/  S2UR UR5, SR_CTAID.X ;  /* 0x00000000000579c3 */ /* 0x000e300000002500 */
[----:B------:R-:W0:Y:S08]  /*0050*/  LDC R0, c[0x0][0x360] ;  /* 0x0000d800ff007b82 */ /* 0x000e300000000800 */
[----:B------:R-:W1:Y:S01]  /*0060*/  S2UR UR4, SR_CTAID.Y ;  /* 0x00000000000479c3 */ /* 0x000e620000002600 */
[----:B0-----:R-:W-:-:S05]  /*0070*/  IMAD R0, R0, UR5, R3 ;  /* 0x0000000500007c24 */ /* 0x001fca000f8e0203 */
[----:B------:R-:W-:Y:S01]  /*0080*/  ISETP.GT.AND P0, PT, R0, 0x3ff, PT ;  /* 0x000003ff0000780c */ /* 0x000fe20003f04270 */
[----:B-1----:R-:W-:-:S05]  /*0090*/  IMAD R7, R7, UR4, R2 ;  /* 0x0000000407077c24 */ /* 0x002fca000f8e0202 */
[----:B------:R-:W-:-:S13]  /*00a0*/  ISETP.GT.U32.OR P0, PT, R7, 0x3ff, P0 ;  /* 0x000003ff0700780c */ /* 0x000fda0000704470 */
[----:B------:R-:W-:Y:S05]  /*00b0*/  @P0 EXIT ;  /* 0x000000000000094d */ /* 0x000fea0003800000 */
[----:B------:R-:W0:Y:S01]  /*00c0*/  LDC.64 R2, c[0x0][0x380] ;  /* 0x0000e000ff027b82 */ /* 0x000e220000000a00 */
[----:B------:R-:W1:Y:S01]  /*00d0*/  LDCU.64 UR6, c[0x0][0x388] ;  /* 0x00007100ff0677ac */ /* 0x000e620008000a00 */
[----:B------:R-:W-:Y:S01]  /*00e0*/  SHF.L.U32 R7, R7, 0xa, RZ ;  /* 0x0000000a07077819 */ /* 0x000fe200000006ff */
[----:B------:R-:W-:Y:S01]  /*00f0*/  HFMA2 R14, -RZ, RZ, 0, 0 ;  /* 0x00000000ff0e7431 */ /* 0x000fe200000001ff */
[----:B------:R-:W-:Y:S01]  /*0100*/  MOV R6, R0 ;  /* 0x0000000000067202 */ /* 0x000fe20000000f00 */
[----:B------:R-:W2:Y:S01]  /*0110*/  LDCU.64 UR8, c[0x0][0x358] ;  /* 0x00006b00ff0877ac */ /* 0x000ea20008000a00 */
[----:B------:R-:W-:Y:S01]  /*0120*/  UMOV UR4, URZ ;  /* 0x000000ff00047c82 */ /* 0x000fe20008000000 */
[----:B-1----:R-:W-:-:S04]  /*0130*/  UIADD3 UR5, UP0, UPT, UR6, 0x8000, URZ ;  /* 0x0000800006057890 */ /* 0x002fc8000ff1e0ff */
[----:B------:R-:W-:Y:S01]  /*0140*/  UIADD3.X UR6, UPT, UPT, URZ, UR7, URZ, UP0, !UPT ;  /* 0x00000007ff067290 */ /* 0x000fe200087fe4ff */
[----:B0-----:R-:W-:-:S03]  /*0150*/  IMAD.WIDE.U32 R2, R7, 0x4, R2 ;  /* 0x0000000407027825 */ /* 0x001fc600078e0002 */
[----:B------:R-:W-:-:S04]  /*0160*/  IADD3 R4, P0, PT, R2, 0x20, RZ ;  /* 0x0000002002047810 */ /* 0x000fc80007f1e0ff */
[----:B--2---:R-:W-:-:S09]  /*0170*/  IADD3.X R5, PT, PT, RZ, R3, RZ, P0, !PT ;  /* 0x00000003ff057210 */ /* 0x004fd200007fe4ff */
.L_x_0:
[----:B------:R-:W-:Y:S01]  /*0180*/  MOV R2, UR5 ;  /* 0x0000000500027c02 */ /* 0x000fe20008000f00 */
[----:B------:R-:W2:Y:S01]  /*0190*/  LDG.E R15, desc[UR8][R4.64+-0x20] ;  /* 0xffffe008040f7981 */ /* 0x000ea2000c1e1900 */
[----:B------:R-:W-:-:S03]  /*01a0*/  MOV R3, UR6 ;  /* 0x0000000600037c02 */ /* 0x000fc60008000f00 */
[----:B------:R-:W3:Y:S01]  /*01b0*/  LDG.E R24, desc[UR8][R4.64+-0x1c] ;  /* 0xffffe40804187981 */ /* 0x000ee2000c1e1900 */
[----:B------:R-:W-:-:S03]  /*01c0*/  IMAD.WIDE R2, R6, 0x4, R2 ;  /* 0x0000000406027825 */ /* 0x000fc600078e0202 */
[----:B------:R-:W4:Y:S04]  /*01d0*/  LDG.E R19, desc[UR8][R4.64+-0x18] ;  /* 0xffffe80804137981 */ /* 0x000f28000c1e1900 */
[----:B------:R-:W2:Y:S04]  /*01e0*/  LDG.E R16, desc[UR8][R2.64+-0x8000] ;  /* 0xff80000802107981 */ /* 0x000ea8000c1e1900 */
[----:B------:R-:W3:Y:S04]  /*01f0*/  LDG.E R25, desc[UR8][R2.64+-0x7000] ;  /* 0xff90000802197981 */ /* 0x000ee8000c1e1900 */
[----:B------:R-:W4:Y:S04]  /*0200*/  LDG.E R18, desc[UR8][R2.64+-0x6000] ;  /* 0xffa0000802127981 */ /* 0x000f28000c1e1900 */
[----:B------:R-:W5:Y:S04]  /*0210*/  LDG.E R20, desc[UR8][R4.64+-0x14] ;  /* 0xffffec0804147981 */ /* 0x000f68000c1e1900 */
        /* <DEDUP_REMOVED lines=11> */
[----:B------:R-:W5:Y:S01]  /*02d0*/  LDG.E R26, desc[UR8][R4.64+0x1c] ;  /* 0x00001c08041a7981 */ /* 0x000f62000c1e1900 */
[----:B--2---:R-:W-:-:S03]  /*02e0*/  FFMA R15, R15, R16, R14 ;  /* 0x000000100f0f7223 */ /* 0x004fc6000000000e */
[----:B------:R-:W2:Y:S01]  /*02f0*/  LDG.E R16, desc[UR8][R4.64] ;  /* 0x0000000804107981 */ /* 0x000ea2000c1e1900 */
[----:B---3--:R-:W-:-:S03]  /*0300*/  FFMA R24, R24, R25, R15 ;  /* 0x0000001918187223 */ /* 0x008fc6000000000f */
[----:B------:R-:W3:Y:S01]  /*0310*/  LDG.E R14, desc[UR8][R4.64+0x4] ;  /* 0x00000408040e7981 */ /* 0x000ee2000c1e1900 */
[----:B----4-:R-:W-:-:S03]  /*0320*/  FFMA R25, R19, R18, R24 ;  /* 0x0000001213197223 */ /* 0x010fc60000000018 */
[----:B------:R-:W3:Y:S04]  /*0330*/  LDG.E R15, desc[UR8][R2.64+0x1000] ;  /* 0x00100008020f7981 */ /* 0x000ee8000c1e1900 */
[----:B------:R-:W4:Y:S01]  /*0340*/  LDG.E R18, desc[UR8][R4.64+0x8] ;  /* 0x0000080804127981 */ /* 0x000f22000c1e1900 */
[----:B-----5:R-:W-:-:S03]  /*0350*/  FFMA R25, R20, R21, R25 ;  /* 0x0000001514197223 */ /* 0x020fc60000000019 */
[----:B------:R-:W4:Y:S04]  /*0360*/  LDG.E R19, desc[UR8][R2.64+0x2000] ;  /* 0x0020000802137981 */ /* 0x000f28000c1e1900 */
[----:B------:R-:W5:Y:S01]  /*0370*/  LDG.E R20, desc[UR8][R4.64+0xc] ;  /* 0x00000c0804147981 */ /* 0x000f62000c1e1900 */
[----:B------:R-:W-:-:S03]  /*0380*/  FFMA R25, R22, R23, R25 ;  /* 0x0000001716197223 */ /* 0x000fc60000000019 */
[----:B------:R-:W5:Y:S04]  /*0390*/  LDG.E R21, desc[UR8][R2.64+0x3000] ;  /* 0x0030000802157981 */ /* 0x000f68000c1e1900 */
[----:B------:R-:W5:Y:S04]  /*03a0*/  LDG.E R22, desc[UR8][R4.64+0x10] ;  /* 0x0000100804167981 */ /* 0x000f68000c1e1900 */
[----:B------:R-:W5:Y:S01]  /*03b0*/  LDG.E R23, desc[UR8][R2.64+0x4000] ;  /* 0x0040000802177981 */ /* 0x000f62000c1e1900 */
[----:B------:R-:W-:-:S03]  /*03c0*/  FFMA R28, R12, R13, R25 ;  /* 0x0000000d0c1c7223 */ /* 0x000fc60000000019 */
[----:B------:R-:W5:Y:S04]  /*03d0*/  LDG.E R24, desc[UR8][R4.64+0x14] ;  /* 0x0000140804187981 */ /* 0x000f68000c1e1900 */
[----:B------:R-:W5:Y:S04]  /*03e0*/  LDG.E R25, desc[UR8][R2.64+0x5000] ;  /* 0x0050000802197981 */ /* 0x000f68000c1e1900 */
[----:B------:R0:W5:Y:S04]  /*03f0*/  LDG.E R13, desc[UR8][R4.64+0x18] ;  /* 0x00001808040d7981 */ /* 0x000168000c1e1900 */
[----:B------:R-:W5:Y:S01]  /*0400*/  LDG.E R12, desc[UR8][R2.64+0x6000] ;  /* 0x00600008020c7981 */ /* 0x000f62000c1e1900 */
[----:B------:R-:W-:-:S04]  /*0410*/  FFMA R9, R9, R8, R28 ;  /* 0x0000000809097223 */ /* 0x000fc8000000001c */
[----:B------:R-:W-:Y:S01]  /*0420*/  FFMA R9, R10, R11, R9 ;  /* 0x0000000b0a097223 */ /* 0x000fe20000000009 */
[----:B------:R-:W-:-:S04]  /*0430*/  UIADD3 UR4, UPT, UPT, UR4, 0x10, URZ ;  /* 0x0000001004047890 */ /* 0x000fc8000fffe0ff */
[----:B------:R-:W-:Y:S01]  /*0440*/  UISETP.NE.AND UP0, UPT, UR4, 0x400, UPT ;  /* 0x000004000400788c */ /* 0x000fe2000bf05270 */
[----:B0-----:R-:W-:Y:S02]  /*0450*/  IADD3 R4, P0, PT, R4, 0x40, RZ ;  /* 0x0000004004047810 */ /* 0x001fe40007f1e0ff */
[----:B------:R-:W-:Y:S02]  /*0460*/  IADD3 R6, PT, PT, R6, 0x4000, RZ ;  /* 0x0000400006067810 */ /* 0x000fe40007ffe0ff */
[----:B------:R-:W-:Y:S01]  /*0470*/  IADD3.X R5, PT, PT, RZ, R5, RZ, P0, !PT ;  /* 0x00000005ff057210 */ /* 0x000fe200007fe4ff */
[----:B--2---:R-:W-:-:S04]  /*0480*/  FFMA R9, R16, R17, R9 ;  /* 0x0000001110097223 */ /* 0x004fc80000000009 */
[----:B---3--:R-:W-:-:S04]  /*0490*/  FFMA R9, R14, R15, R9 ;  /* 0x0000000f0e097223 */ /* 0x008fc80000000009 */
[----:B----4-:R-:W-:-:S04]  /*04a0*/  FFMA R9, R18, R19, R9 ;  /* 0x0000001312097223 */ /* 0x010fc80000000009 */
[----:B-----5:R-:W-:-:S04]  /*04b0*/  FFMA R9, R20, R21, R9 ;  /* 0x0000001514097223 */ /* 0x020fc80000000009 */
[----:B------:R-:W-:-:S04]  /*04c0*/  FFMA R9, R22, R23, R9 ;  /* 0x0000001716097223 */ /* 0x000fc80000000009 */
[----:B------:R-:W-:-:S04]  /*04d0*/  FFMA R24, R24, R25, R9 ;  /* 0x0000001918187223 */ /* 0x000fc80000000009 */
[----:B------:R-:W-:-:S04]  /*04e0*/  FFMA R13, R13, R12, R24 ;  /* 0x0000000c0d0d7223 */ /* 0x000fc80000000018 */
[----:B------:R-:W-:Y:S01]  /*04f0*/  FFMA R14, R26, R27, R13 ;  /* 0x0000001b1a0e7223 */ /* 0x000fe2000000000d */
[----:B------:R-:W-:Y:S06]  /*0500*/  BRA.U UP0, `(.L_x_0) ;  /* 0xfffffffd001c7547 */ /* 0x000fec000b83ffff */
[----:B------:R-:W0:Y:S01]  /*0510*/  LDC.64 R2, c[0x0][0x390] ;  /* 0x0000e400ff027b82 */ /* 0x000e220000000a00 */
[----:B------:R-:W-:-:S05]  /*0520*/  IADD3 R7, PT, PT, R0, R7, RZ ;  /* 0x0000000700077210 */ /* 0x000fca0007ffe0ff */
[----:B0-----:R-:W-:-:S05]  /*0530*/  IMAD.WIDE R2, R7, 0x4, R2 ;  /* 0x0000000407027825 */ /* 0x001fca00078e0202 */
[----:B------:R-:W-:Y:S01]  /*0540*/  STG.E desc[UR8][R2.64], R14 ;  /* 0x0000000e02007986 */ /* 0x000fe2000c101908 */
[----:B------:R-:W-:Y:S05]  /*0550*/  EXIT ;  /* 0x000000000000794d */ /* 0x000fea0003800000 */
.L_x_1:
[----:B------:R-:W-:-:S00]  /*0560*/  BRA `(.L_x_1) ;  /* 0xfffffffc00fc7947 */ /* 0x000fc0000383ffff */
[----:B------:R-:W-:-:S00]  /*0570*/  NOP ;  /* 0x0000000000007918 */ /* 0x000fc00000000000 */
        /* <DEDUP_REMOVED lines=8> */
.L_x_2:


//--------------------- .nv.shared.reserved.0     --------------------------
	.section	.nv.shared.reserved.0,"aw",@nobits
	.weak		__nv_reservedSMEM_offset_0_alias
	.size		__nv_reservedSMEM_offset_0_alias, 0, 64
	.other		__nv_reservedSMEM_offset_0_alias,@"STO_CUDA_RESERVED_SHARED STV_DEFAULT"
__nv_reservedSMEM_offset_0_alias:
	.zero		0
	.zero		64


//--------------------- .nv.constant0._Z14matrixMultiplyPfS_S_ --------------------------
	.section	.nv.constant0._Z14matrixMultiplyPfS_S_,"a",@progbits
	.sectionflags	@""
	.align	4
.nv.constant0._Z14matrixMultiplyPfS_S_:
	.zero		920


//--------------------- SYMBOLS --------------------------

	.type		.nv.reservedSmem.offset0,@object
	.size		.nv.reservedSmem.offset0,0x4
